//
// Generated by NVIDIA NVVM Compiler
//
// Compiler Build ID: CL-36424714
// Cuda compilation tools, release 13.0, V13.0.88
// Based on NVVM 20.0.0
//

.version 9.0
.target sm_100
.address_size 64

	// .globl	_Z19triplet_loss_kernelPKfS0_S0_Pffi

.visible .entry _Z19triplet_loss_kernelPKfS0_S0_Pffi(
	.param .u64 .ptr .align 1 _Z19triplet_loss_kernelPKfS0_S0_Pffi_param_0,
	.param .u64 .ptr .align 1 _Z19triplet_loss_kernelPKfS0_S0_Pffi_param_1,
	.param .u64 .ptr .align 1 _Z19triplet_loss_kernelPKfS0_S0_Pffi_param_2,
	.param .u64 .ptr .align 1 _Z19triplet_loss_kernelPKfS0_S0_Pffi_param_3,
	.param .f32 _Z19triplet_loss_kernelPKfS0_S0_Pffi_param_4,
	.param .u32 _Z19triplet_loss_kernelPKfS0_S0_Pffi_param_5
)
{
	.reg .pred 	%p<2>;
	.reg .b32 	%r<6>;
	.reg .b32 	%f<15>;
	.reg .b64 	%rd<13>;

	ld.param.u64 	%rd1, [_Z19triplet_loss_kernelPKfS0_S0_Pffi_param_0];
	ld.param.u64 	%rd2, [_Z19triplet_loss_kernelPKfS0_S0_Pffi_param_1];
	ld.param.u64 	%rd3, [_Z19triplet_loss_kernelPKfS0_S0_Pffi_param_2];
	ld.param.u64 	%rd4, [_Z19triplet_loss_kernelPKfS0_S0_Pffi_param_3];
	ld.param.f32 	%f1, [_Z19triplet_loss_kernelPKfS0_S0_Pffi_param_4];
	ld.param.u32 	%r2, [_Z19triplet_loss_kernelPKfS0_S0_Pffi_param_5];
	mov.u32 	%r3, %ctaid.x;
	mov.u32 	%r4, %ntid.x;
	mov.u32 	%r5, %tid.x;
	mad.lo.s32 	%r1, %r3, %r4, %r5;
	setp.ge.s32 	%p1, %r1, %r2;
	@%p1 bra 	$L__BB0_2;
	cvta.to.global.u64 	%rd5, %rd1;
	cvta.to.global.u64 	%rd6, %rd2;
	cvta.to.global.u64 	%rd7, %rd3;
	cvta.to.global.u64 	%rd8, %rd4;
	mul.wide.s32 	%rd9, %r1, 4;
	add.s64 	%rd10, %rd5, %rd9;
	ld.global.f32 	%f2, [%rd10];
	add.s64 	%rd11, %rd6, %rd9;
	ld.global.f32 	%f3, [%rd11];
	sub.f32 	%f4, %f2, %f3;
	mul.f32 	%f5, %f2, %f3;
	mul.f32 	%f6, %f4, %f5;
	add.s64 	%rd12, %rd7, %rd9;
	ld.global.f32 	%f7, [%rd12];
	sub.f32 	%f8, %f2, %f7;
	mul.f32 	%f9, %f7, %f2;
	mul.f32 	%f10, %f8, %f9;
	sub.f32 	%f11, %f6, %f10;
	add.f32 	%f12, %f1, %f11;
	max.f32 	%f13, %f12, 0f00000000;
	atom.global.add.f32 	%f14, [%rd8], %f13;
$L__BB0_2:
	ret;

}


// ===== COMPILED SASS (sm_100) =====

	.target	sm_100

	.elftype	@"ET_EXEC"


//--------------------- .note.nv.tkinfo           --------------------------
	.section	.note.nv.tkinfo,"",@"SHT_NOTE"
	.sectionflags	@"SHF_NOTE_NV_TKINFO"
	.tkinfo
        /*0018*/ 	.word	0x00000002
        /*0030*/ 	.string	""
        /*0030*/ 	.string	"ptxas"
        /*0030*/ 	.string	"Cuda compilation tools, release 13.0, V13.0.88"
        /*0030*/ 	.string	"Build cuda_13.0.r13.0/compiler.36424714_0"
        /*0030*/ 	.string	"-arch sm_100 -m 64 "



//--------------------- .note.nv.cuinfo           --------------------------
	.section	.note.nv.cuinfo,"",@"SHT_NOTE"
	.sectionflags	@"SHF_NOTE_NV_CUINFO"
        /*0018*/ 	.short	0x0002
        /*001a*/ 	.short	0x0064
        /*001c*/ 	.short	0x0082
	.zero		2


//--------------------- .nv.info                  --------------------------
	.section	.nv.info,"",@"SHT_CUDA_INFO"
	.align	4


	//----- nvinfo : EIATTR_REGCOUNT
	.align		4
        /*0000*/ 	.byte	0x04, 0x2f
        /*0002*/ 	.short	(.L_1 - .L_0)
	.align		4
.L_0:
        /*0004*/ 	.word	index@(_Z19triplet_loss_kernelPKfS0_S0_Pffi)
        /*0008*/ 	.word	0x00000010


	//----- nvinfo : EIATTR_FRAME_SIZE
	.align		4
.L_1:
        /*000c*/ 	.byte	0x04, 0x11
        /*000e*/ 	.short	(.L_3 - .L_2)
	.align		4
.L_2:
        /*0010*/ 	.word	index@(_Z19triplet_loss_kernelPKfS0_S0_Pffi)
        /*0014*/ 	.word	0x00000000


	//----- nvinfo : EIATTR_MIN_STACK_SIZE
	.align		4
.L_3:
        /*0018*/ 	.byte	0x04, 0x12
        /*001a*/ 	.short	(.L_5 - .L_4)
	.align		4
.L_4:
        /*001c*/ 	.word	index@(_Z19triplet_loss_kernelPKfS0_S0_Pffi)
        /*0020*/ 	.word	0x00000000
.L_5:


//--------------------- .nv.compat                --------------------------
	.section	.nv.compat,"",@"SHT_CUDA_COMPAT_INFO"
	.align	4
        /*0000*/ 	.byte	0x02, 0x09, 0x00, 0x00, 0x02, 0x02, 0x01, 0x00, 0x02, 0x05, 0x05, 0x00, 0x03, 0x07, 0x01, 0x01
        /*0010*/ 	.byte	0x02, 0x03, 0x00, 0x00, 0x02, 0x06, 0x01, 0x00, 0x04, 0x0b, 0x08, 0x00, 0x09, 0x00, 0x00, 0x00
        /*0020*/ 	.byte	0x00, 0x00, 0x00, 0x00


//--------------------- .nv.info._Z19triplet_loss_kernelPKfS0_S0_Pffi --------------------------
	.section	.nv.info._Z19triplet_loss_kernelPKfS0_S0_Pffi,"",@"SHT_CUDA_INFO"
	.sectionflags	@""
	.align	4


	//----- nvinfo : EIATTR_CUDA_API_VERSION
	.align		4
        /*0000*/ 	.byte	0x04, 0x37
        /*0002*/ 	.short	(.L_7 - .L_6)
.L_6:
        /*0004*/ 	.word	0x00000082


	//----- nvinfo : EIATTR_KPARAM_INFO
	.align		4
.L_7:
        /*0008*/ 	.byte	0x04, 0x17
        /*000a*/ 	.short	(.L_9 - .L_8)
.L_8:
        /*000c*/ 	.word	0x00000000
        /*0010*/ 	.short	0x0005
        /*0012*/ 	.short	0x0024
        /*0014*/ 	.byte	0x00, 0xf0, 0x11, 0x00


	//----- nvinfo : EIATTR_KPARAM_INFO
	.align		4
.L_9:
        /*0018*/ 	.byte	0x04, 0x17
        /*001a*/ 	.short	(.L_11 - .L_10)
.L_10:
        /*001c*/ 	.word	0x00000000
        /*0020*/ 	.short	0x0004
        /*0022*/ 	.short	0x0020
        /*0024*/ 	.byte	0x00, 0xf0, 0x11, 0x00


	//----- nvinfo : EIATTR_KPARAM_INFO
	.align		4
.L_11:
        /*0028*/ 	.byte	0x04, 0x17
        /*002a*/ 	.short	(.L_13 - .L_12)
.L_12:
        /*002c*/ 	.word	0x00000000
        /*0030*/ 	.short	0x0003
        /*0032*/ 	.short	0x0018
        /*0034*/ 	.byte	0x00, 0xf5, 0x21, 0x00


	//----- nvinfo : EIATTR_KPARAM_INFO
	.align		4
.L_13:
        /*0038*/ 	.byte	0x04, 0x17
        /*003a*/ 	.short	(.L_15 - .L_14)
.L_14:
        /*003c*/ 	.word	0x00000000
        /*0040*/ 	.short	0x0002
        /*0042*/ 	.short	0x0010
        /*0044*/ 	.byte	0x00, 0xf5, 0x21, 0x00


	//----- nvinfo : EIATTR_KPARAM_INFO
	.align		4
.L_15:
        /*0048*/ 	.byte	0x04, 0x17
        /*004a*/ 	.short	(.L_17 - .L_16)
.L_16:
        /*004c*/ 	.word	0x00000000
        /*0050*/ 	.short	0x0001
        /*0052*/ 	.short	0x0008
        /*0054*/ 	.byte	0x00, 0xf5, 0x21, 0x00


	//----- nvinfo : EIATTR_KPARAM_INFO
	.align		4
.L_17:
        /*0058*/ 	.byte	0x04, 0x17
        /*005a*/ 	.short	(.L_19 - .L_18)
.L_18:
        /*005c*/ 	.word	0x00000000
        /*0060*/ 	.short	0x0000
        /*0062*/ 	.short	0x0000
        /*0064*/ 	.byte	0x00, 0xf5, 0x21, 0x00


	//----- nvinfo : EIATTR_SPARSE_MMA_MASK
	.align		4
.L_19:
        /*0068*/ 	.byte	0x03, 0x50
        /*006a*/ 	.short	0x0000


	//----- nvinfo : EIATTR_MAXREG_COUNT
	.align		4
        /*006c*/ 	.byte	0x03, 0x1b
        /*006e*/ 	.short	0x00ff


	//----- nvinfo : EIATTR_MERCURY_ISA_VERSION
	.align		4
        /*0070*/ 	.byte	0x03, 0x5f
        /*0072*/ 	.short	0x0101


	//----- nvinfo : EIATTR_VRC_CTA_INIT_COUNT
	.align		4
        /*0074*/ 	.byte	0x02, 0x4a
	.zero		1
	.zero		1


	//----- nvinfo : EIATTR_EXIT_INSTR_OFFSETS
	.align		4
        /*0078*/ 	.byte	0x04, 0x1c
        /*007a*/ 	.short	(.L_21 - .L_20)


	//   ....[0]....
.L_20:
        /*007c*/ 	.word	0x00000070


	//   ....[1]....
        /*0080*/ 	.word	0x000001d0


	//----- nvinfo : EIATTR_CBANK_PARAM_SIZE
	.align		4
.L_21:
        /*0084*/ 	.byte	0x03, 0x19
        /*0086*/ 	.short	0x0028


	//----- nvinfo : EIATTR_PARAM_CBANK
	.align		4
        /*0088*/ 	.byte	0x04, 0x0a
        /*008a*/ 	.short	(.L_23 - .L_22)
	.align		4
.L_22:
        /*008c*/ 	.word	index@(.nv.constant0._Z19triplet_loss_kernelPKfS0_S0_Pffi)
        /*0090*/ 	.short	0x0380
        /*0092*/ 	.short	0x0028


	//----- nvinfo : EIATTR_SW_WAR
	.align		4
.L_23:
        /*0094*/ 	.byte	0x04, 0x36
        /*0096*/ 	.short	(.L_25 - .L_24)
.L_24:
        /*0098*/ 	.word	0x00000008
.L_25:


//--------------------- .nv.callgraph             --------------------------
	.section	.nv.callgraph,"",@"SHT_CUDA_CALLGRAPH"
	.align	4
	.sectionentsize	8
	.align		4
        /*0000*/ 	.word	0x00000000
	.align		4
        /*0004*/ 	.word	0xffffffff
	.align		4
        /*0008*/ 	.word	0x00000000
	.align		4
        /*000c*/ 	.word	0xfffffffe
	.align		4
        /*0010*/ 	.word	0x00000000
	.align		4
        /*0014*/ 	.word	0xfffffffd
	.align		4
        /*0018*/ 	.word	0x00000000
	.align		4
        /*001c*/ 	.word	0xfffffffc


//--------------------- .text._Z19triplet_loss_kernelPKfS0_S0_Pffi --------------------------
	.section	.text._Z19triplet_loss_kernelPKfS0_S0_Pffi,"ax",@progbits
	.align	128
        .global         _Z19triplet_loss_kernelPKfS0_S0_Pffi
        .type           _Z19triplet_loss_kernelPKfS0_S0_Pffi,@function
        .size           _Z19triplet_loss_kernelPKfS0_S0_Pffi,(.L_x_1 - _Z19triplet_loss_kernelPKfS0_S0_Pffi)
        .other          _Z19triplet_loss_kernelPKfS0_S0_Pffi,@"STO_CUDA_ENTRY STV_DEFAULT"
_Z19triplet_loss_kernelPKfS0_S0_Pffi:
.text._Z19triplet_loss_kernelPKfS0_S0_Pffi:
[----:B------:R-:W-:Y:S01]  /*0000*/  LDC R1, c[0x0][0x37c] ;  /* 0x0000df00ff017b82 */ /* 0x000fe20000000800 */
[----:B------:R-:W0:Y:S07]  /*0010*/  S2R R0, SR_TID.X ;  /* 0x0000000000007919 */ /* 0x000e2e0000002100 */
[----:B------:R-:W0:Y:S01]  /*0020*/  S2UR UR4, SR_CTAID.X ;  /* 0x00000000000479c3 */ /* 0x000e220000002500 */
[----:B------:R-:W1:Y:S07]  /*0030*/  LDCU UR5, c[0x0][0x3a4] ;  /* 0x00007480ff0577ac */ /* 0x000e6e0008000800 */
[----:B------:R-:W0:Y:S02]  /*0040*/  LDC R9, c[0x0][0x360] ;  /* 0x0000d800ff097b82 */ /* 0x000e240000000800 */
[----:B0-----:R-:W-:-:S05]  /*0050*/  IMAD R9, R9, UR4, R0 ;  /* 0x0000000409097c24 */ /* 0x001fca000f8e0200 */
[----:B-1----:R-:W-:-:S13]  /*0060*/  ISETP.GE.AND P0, PT, R9, UR5, PT ;  /* 0x0000000509007c0c */ /* 0x002fda000bf06270 */
[----:B------:R-:W-:Y:S05]  /*0070*/  @P0 EXIT ;  /* 0x000000000000094d */ /* 0x000fea0003800000 */
[----:B------:R-:W0:Y:S01]  /*0080*/  LDC.64 R2, c[0x0][0x380] ;  /* 0x0000e000ff027b82 */ /* 0x000e220000000a00 */
[----:B------:R-:W1:Y:S01]  /*0090*/  LDCU.64 UR4, c[0x0][0x358] ;  /* 0x00006b00ff0477ac */ /* 0x000e620008000a00 */
[----:B------:R-:W2:Y:S06]  /*00a0*/  LDCU UR6, c[0x0][0x3a0] ;  /* 0x00007400ff0677ac */ /* 0x000eac0008000800 */
[----:B------:R-:W3:Y:S08]  /*00b0*/  LDC.64 R6, c[0x0][0x390] ;  /* 0x0000e400ff067b82 */ /* 0x000ef00000000a00 */
[----:B------:R-:W4:Y:S01]  /*00c0*/  LDC.64 R4, c[0x0][0x388] ;  /* 0x0000e200ff047b82 */ /* 0x000f220000000a00 */
[----:B0-----:R-:W-:-:S06]  /*00d0*/  IMAD.WIDE R2, R9, 0x4, R2 ;  /* 0x0000000409027825 */ /* 0x001fcc00078e0202 */
[----:B-1----:R-:W5:Y:S01]  /*00e0*/  LDG.E R2, desc[UR4][R2.64] ;  /* 0x0000000402027981 */ /* 0x002f62000c1e1900 */
[----:B---3--:R-:W-:-:S06]  /*00f0*/  IMAD.WIDE R6, R9, 0x4, R6 ;  /* 0x0000000409067825 */ /* 0x008fcc00078e0206 */
[----:B------:R-:W5:Y:S01]  /*0100*/  LDG.E R7, desc[UR4][R6.64] ;  /* 0x0000000406077981 */ /* 0x000f62000c1e1900 */
[----:B----4-:R-:W-:-:S06]  /*0110*/  IMAD.WIDE R4, R9, 0x4, R4 ;  /* 0x0000000409047825 */ /* 0x010fcc00078e0204 */
[----:B------:R-:W3:Y:S01]  /*0120*/  LDG.E R5, desc[UR4][R4.64] ;  /* 0x0000000404057981 */ /* 0x000ee2000c1e1900 */
[----:B------:R-:W0:Y:S01]  /*0130*/  LDC.64 R8, c[0x0][0x398] ;  /* 0x0000e600ff087b82 */ /* 0x000e220000000a00 */
[C---:B-----5:R-:W-:Y:S01]  /*0140*/  FADD R10, R2.reuse, -R7 ;  /* 0x80000007020a7221 */ /* 0x060fe20000000000 */
[----:B------:R-:W-:-:S04]  /*0150*/  FMUL R13, R2, R7 ;  /* 0x00000007020d7220 */ /* 0x000fc80000400000 */
[----:B------:R-:W-:Y:S01]  /*0160*/  FMUL R13, R10, R13 ;  /* 0x0000000d0a0d7220 */ /* 0x000fe20000400000 */
[C---:B---3--:R-:W-:Y:S01]  /*0170*/  FADD R0, R2.reuse, -R5 ;  /* 0x8000000502007221 */ /* 0x048fe20000000000 */
[----:B------:R-:W-:-:S04]  /*0180*/  FMUL R11, R2, R5 ;  /* 0x00000005020b7220 */ /* 0x000fc80000400000 */
[----:B------:R-:W-:-:S04]  /*0190*/  FFMA R0, R0, R11, -R13 ;  /* 0x0000000b00007223 */ /* 0x000fc8000000080d */
[----:B--2---:R-:W-:-:S05]  /*01a0*/  FADD R0, R0, UR6 ;  /* 0x0000000600007e21 */ /* 0x004fca0008000000 */
[----:B------:R-:W-:-:S05]  /*01b0*/  FMNMX R3, RZ, R0, !PT ;  /* 0x00000000ff037209 */ /* 0x000fca0007800000 */
[----:B0-----:R-:W-:Y:S01]  /*01c0*/  REDG.E.ADD.F32.FTZ.RN.STRONG.GPU desc[UR4][R8.64], R3 ;  /* 0x00000003080079a6 */ /* 0x001fe2000c12f304 */
[----:B------:R-:W-:Y:S05]  /*01d0*/  EXIT ;  /* 0x000000000000794d */ /* 0x000fea0003800000 */
.L_x_0:
[----:B------:R-:W-:-:S00]  /*01e0*/  BRA `(.L_x_0) ;  /* 0xfffffffc00fc7947 */ /* 0x000fc0000383ffff */
[----:B------:R-:W-:-:S00]  /*01f0*/  NOP ;  /* 0x0000000000007918 */ /* 0x000fc00000000000 */
        /* <DEDUP_REMOVED lines=8> */
.L_x_1:


//--------------------- .nv.shared.reserved.0     --------------------------
	.section	.nv.shared.reserved.0,"aw",@nobits
	.weak		__nv_reservedSMEM_offset_0_alias
	.size		__nv_reservedSMEM_offset_0_alias, 0, 64
	.other		__nv_reservedSMEM_offset_0_alias,@"STO_CUDA_RESERVED_SHARED STV_DEFAULT"
__nv_reservedSMEM_offset_0_alias:
	.zero		0
	.zero		64


//--------------------- .nv.constant0._Z19triplet_loss_kernelPKfS0_S0_Pffi --------------------------
	.section	.nv.constant0._Z19triplet_loss_kernelPKfS0_S0_Pffi,"a",@progbits
	.sectionflags	@""
	.align	4
.nv.constant0._Z19triplet_loss_kernelPKfS0_S0_Pffi:
	.zero		936


//--------------------- SYMBOLS --------------------------

	.type		.nv.reservedSmem.offset0,@object
	.size		.nv.reservedSmem.offset0,0x4
